	.headerflags	@"EF_CUDA_TEXMODE_UNIFIED EF_CUDA_64BIT_ADDRESS EF_CUDA_ACCELERATORS EF_CUDA_SM90 EF_CUDA_VIRTUAL_SM(EF_CUDA_SM90)"
	.elftype	@"ET_EXEC"


//--------------------- .nv.info                  --------------------------
	.section	.nv.info,"",@"SHT_CUDA_INFO"
	.align	4


	//----- nvinfo : EIATTR_REGCOUNT
	.align		4
        /*0000*/ 	.byte	0x04, 0x2f
        /*0002*/ 	.short	(.L_2 - .L_1)
	.align		4
.L_1:
        /*0004*/ 	.word	index@(triton_poi_fused_mul_softplus_tanh_0)
        /*0008*/ 	.word	0x0000000c


	//----- nvinfo : EIATTR_MIN_STACK_SIZE
	.align		4
.L_2:
        /*000c*/ 	.byte	0x04, 0x12
        /*000e*/ 	.short	(.L_4 - .L_3)
	.align		4
.L_3:
        /*0010*/ 	.word	index@(triton_poi_fused_mul_softplus_tanh_0)
        /*0014*/ 	.word	0x00000000


	//----- nvinfo : EIATTR_FRAME_SIZE
	.align		4
.L_4:
        /*0018*/ 	.byte	0x04, 0x11
        /*001a*/ 	.short	(.L_6 - .L_5)
	.align		4
.L_5:
        /*001c*/ 	.word	index@(triton_poi_fused_mul_softplus_tanh_0)
        /*0020*/ 	.word	0x00000000


	//----- nvinfo : EIATTR_MIN_STACK_SIZE
	.align		4
.L_6:
        /*0024*/ 	.byte	0x04, 0x12
        /*0026*/ 	.short	(.L_8 - .L_7)
	.align		4
.L_7:
        /*0028*/ 	.word	index@(triton_poi_fused_mul_softplus_tanh_0)
        /*002c*/ 	.word	0x00000000
.L_8:


//--------------------- .nv.info.triton_poi_fused_mul_softplus_tanh_0 --------------------------
	.section	.nv.info.triton_poi_fused_mul_softplus_tanh_0,"",@"SHT_CUDA_INFO"
	.sectionflags	@""
	.align	4


	//----- nvinfo : EIATTR_CUDA_API_VERSION
	.align		4
        /*0000*/ 	.byte	0x04, 0x37
        /*0002*/ 	.short	(.L_10 - .L_9)
.L_9:
        /*0004*/ 	.word	0x0000007c


	//----- nvinfo : EIATTR_KPARAM_INFO
	.align		4
.L_10:
        /*0008*/ 	.byte	0x04, 0x17
        /*000a*/ 	.short	(.L_12 - .L_11)
.L_11:
        /*000c*/ 	.word	0x00000000
        /*0010*/ 	.short	0x0002
        /*0012*/ 	.short	0x0010
        /*0014*/ 	.byte	0x00, 0xf0, 0x11, 0x00


	//----- nvinfo : EIATTR_KPARAM_INFO
	.align		4
.L_12:
        /*0018*/ 	.byte	0x04, 0x17
        /*001a*/ 	.short	(.L_14 - .L_13)
.L_13:
        /*001c*/ 	.word	0x00000000
        /*0020*/ 	.short	0x0001
        /*0022*/ 	.short	0x0008
        /*0024*/ 	.byte	0x00, 0xf4, 0x21, 0x00


	//----- nvinfo : EIATTR_KPARAM_INFO
	.align		4
.L_14:
        /*0028*/ 	.byte	0x04, 0x17
        /*002a*/ 	.short	(.L_16 - .L_15)
.L_15:
        /*002c*/ 	.word	0x00000000
        /*0030*/ 	.short	0x0000
        /*0032*/ 	.short	0x0000
        /*0034*/ 	.byte	0x00, 0xf4, 0x21, 0x00


	//----- nvinfo : EIATTR_SPARSE_MMA_MASK
	.align		4
.L_16:
        /*0038*/ 	.byte	0x03, 0x50
        /*003a*/ 	.short	0x0000


	//----- nvinfo : EIATTR_MAXREG_COUNT
	.align		4
        /*003c*/ 	.byte	0x03, 0x1b
        /*003e*/ 	.short	0x00ff


	//----- nvinfo : EIATTR_EXIT_INSTR_OFFSETS
	.align		4
        /*0040*/ 	.byte	0x04, 0x1c
        /*0042*/ 	.short	(.L_18 - .L_17)


	//   ....[0]....
.L_17:
        /*0044*/ 	.word	0x000004f0


	//   ....[1]....
        /*0048*/ 	.word	0x00000510


	//----- nvinfo : EIATTR_REQNTID
	.align		4
.L_18:
        /*004c*/ 	.byte	0x04, 0x10
        /*004e*/ 	.short	(.L_20 - .L_19)
.L_19:
        /*0050*/ 	.word	0x00000080
        /*0054*/ 	.word	0x00000001
        /*0058*/ 	.word	0x00000001


	//----- nvinfo : EIATTR_CRS_STACK_SIZE
	.align		4
.L_20:
        /*005c*/ 	.byte	0x04, 0x1e
        /*005e*/ 	.short	(.L_22 - .L_21)
.L_21:
        /*0060*/ 	.word	0x00000000


	//----- nvinfo : EIATTR_CBANK_PARAM_SIZE
	.align		4
.L_22:
        /*0064*/ 	.byte	0x03, 0x19
        /*0066*/ 	.short	0x0014


	//----- nvinfo : EIATTR_PARAM_CBANK
	.align		4
        /*0068*/ 	.byte	0x04, 0x0a
        /*006a*/ 	.short	(.L_24 - .L_23)
	.align		4
.L_23:
        /*006c*/ 	.word	index@(.nv.constant0.triton_poi_fused_mul_softplus_tanh_0)
        /*0070*/ 	.short	0x0210
        /*0072*/ 	.short	0x0014


	//----- nvinfo : EIATTR_SW_WAR
	.align		4
.L_24:
        /*0074*/ 	.byte	0x04, 0x36
        /*0076*/ 	.short	(.L_26 - .L_25)
.L_25:
        /*0078*/ 	.word	0x00000008
.L_26:


//--------------------- .nv.callgraph             --------------------------
	.section	.nv.callgraph,"",@"SHT_CUDA_CALLGRAPH"
	.align	4
	.sectionentsize	8
	.align		4
        /*0000*/ 	.word	0x00000000
	.align		4
        /*0004*/ 	.word	0xffffffff
	.align		4
        /*0008*/ 	.word	0x00000000
	.align		4
        /*000c*/ 	.word	0xfffffffe
	.align		4
        /*0010*/ 	.word	0x00000000
	.align		4
        /*0014*/ 	.word	0xfffffffd
	.align		4
        /*0018*/ 	.word	0x00000000
	.align		4
        /*001c*/ 	.word	0xfffffffc


//--------------------- .nv.constant4             --------------------------
	.section	.nv.constant4,"a",@progbits
	.align	8
	.align		8
.nv.constant4:
        /*0000*/ 	.dword	_$_str


//--------------------- .text.triton_poi_fused_mul_softplus_tanh_0 --------------------------
	.section	.text.triton_poi_fused_mul_softplus_tanh_0,"ax",@progbits
	.align	128
        .global         triton_poi_fused_mul_softplus_tanh_0
        .type           triton_poi_fused_mul_softplus_tanh_0,@function
        .size           triton_poi_fused_mul_softplus_tanh_0,(.L_x_8 - triton_poi_fused_mul_softplus_tanh_0)
        .other          triton_poi_fused_mul_softplus_tanh_0,@"STO_CUDA_ENTRY STV_DEFAULT"
triton_poi_fused_mul_softplus_tanh_0:
.text.triton_poi_fused_mul_softplus_tanh_0:
[----:B------:R-:W0:Y:S02]  /*0000*/  LDC R1, c[0x0][0x28] ;  /* 0x00000a00ff017b82 */ /* 0x000e240000000800 */
[----:B------:R-:W1:Y:S01]  /*0010*/  S2R R2, SR_TID.X ;  /* 0x0000000000027919 */ /* 0x000e620000002100 */
[----:B------:R-:W-:Y:S01]  /*0020*/  ULDC.64 UR4, c[0x0][0x208] ;  /* 0x0000820000047ab9 */ /* 0x000fe20000000a00 */
[----:B------:R-:W-:Y:S01]  /*0030*/  BSSY B0, `(.L_x_0) ;  /* 0x000000a000007945 */ /* 0x000fe20003800000 */
[----:B------:R-:W2:Y:S01]  /*0040*/  S2R R3, SR_CTAID.X ;  /* 0x0000000000037919 */ /* 0x000ea20000002500 */
[----:B-1----:R-:W-:-:S04]  /*0050*/  LOP3.LUT R2, R2, 0x7f, RZ, 0xc0, !PT ;  /* 0x0000007f02027812 */ /* 0x002fc800078ec0ff */
[----:B--2---:R-:W-:Y:S01]  /*0060*/  LEA R2, R3, R2, 0x7 ;  /* 0x0000000203027211 */ /* 0x004fe200078e38ff */
[----:B------:R-:W-:-:S03]  /*0070*/  HFMA2.MMA R3, -RZ, RZ, 0, 0 ;  /* 0x00000000ff037435 */ /* 0x000fc600000001ff */
[----:B------:R-:W-:-:S13]  /*0080*/  ISETP.GE.AND P0, PT, R2, 0x100, PT ;  /* 0x000001000200780c */ /* 0x000fda0003f06270 */
[----:B------:R-:W-:Y:S05]  /*0090*/  @P0 BRA `(.L_x_1) ;  /* 0x00000000000c0947 */ /* 0x000fea0003800000 */
[----:B------:R-:W1:Y:S02]  /*00a0*/  LDC.64 R4, c[0x0][0x210] ;  /* 0x00008400ff047b82 */ /* 0x000e640000000a00 */
[----:B-1----:R-:W-:-:S05]  /*00b0*/  IMAD.WIDE R4, R2, 0x4, R4 ;  /* 0x0000000402047825 */ /* 0x002fca00078e0204 */
[----:B------:R1:W5:Y:S02]  /*00c0*/  LDG.E R3, desc[UR4][R4.64] ;  /* 0x0000000404037981 */ /* 0x000364000c1e1900 */
.L_x_1:
[----:B------:R-:W-:Y:S05]  /*00d0*/  BSYNC B0 ;  /* 0x0000000000007941 */ /* 0x000fea0003800000 */
.L_x_0:
[----:B-----5:R-:W-:Y:S01]  /*00e0*/  FMUL R0, R3, 1.4426950216293334961 ;  /* 0x3fb8aa3b03007820 */ /* 0x020fe20000400000 */
[----:B------:R-:W-:Y:S01]  /*00f0*/  MOV R8, 0x3e800000 ;  /* 0x3e80000000087802 */ /* 0x000fe20000000f00 */
[----:B------:R-:W-:Y:S01]  /*0100*/  HFMA2.MMA R9, -RZ, RZ, 1.3056640625, -1.8671875 ;  /* 0x3d39bf78ff097435 */ /* 0x000fe200000001ff */
[----:B------:R-:W-:Y:S02]  /*0110*/  BSSY B0, `(.L_x_2) ;  /* 0x0000020000007945 */ /* 0x000fe40003800000 */
[----:B------:R-:W-:-:S13]  /*0120*/  FSETP.GEU.AND P1, PT, R0, -126, PT ;  /* 0xc2fc00000000780b */ /* 0x000fda0003f2e000 */
[----:B------:R-:W-:-:S04]  /*0130*/  @!P1 FMUL R0, R0, 0.5 ;  /* 0x3f00000000009820 */ /* 0x000fc80000400000 */
[----:B-1----:R-:W1:Y:S02]  /*0140*/  MUFU.EX2 R4, R0 ;  /* 0x0000000000047308 */ /* 0x002e640000000800 */
[----:B-1----:R-:W-:-:S04]  /*0150*/  @!P1 FMUL R4, R4, R4 ;  /* 0x0000000404049220 */ /* 0x002fc80000400000 */
[C---:B------:R-:W-:Y:S01]  /*0160*/  FADD.FTZ.RZ R5, R4.reuse, 1 ;  /* 0x3f80000004057421 */ /* 0x040fe2000001c000 */
[----:B------:R-:W-:-:S04]  /*0170*/  ISETP.GE.U32.AND P1, PT, R4, 0x7f800000, PT ;  /* 0x7f8000000400780c */ /* 0x000fc80003f26070 */
[----:B------:R-:W-:-:S04]  /*0180*/  IADD3 R5, R5, -0x3f400000, RZ ;  /* 0xc0c0000005057810 */ /* 0x000fc80007ffe0ff */
[----:B------:R-:W-:-:S04]  /*0190*/  LOP3.LUT R5, R5, 0xff800000, RZ, 0xc0, !PT ;  /* 0xff80000005057812 */ /* 0x000fc800078ec0ff */
[----:B------:R-:W-:Y:S02]  /*01a0*/  IADD3 R7, -R5, 0x40800000, RZ ;  /* 0x4080000005077810 */ /* 0x000fe40007ffe1ff */
[----:B------:R-:W-:Y:S02]  /*01b0*/  IADD3 R6, R4, -R5, RZ ;  /* 0x8000000504067210 */ /* 0x000fe40007ffe0ff */
[----:B------:R-:W-:Y:S01]  /*01c0*/  I2FP.F32.S32 R5, R5 ;  /* 0x0000000500057245 */ /* 0x000fe20000201400 */
[----:B------:R-:W-:-:S04]  /*01d0*/  FFMA.FTZ R7, R7, R8, -1 ;  /* 0xbf80000007077423 */ /* 0x000fc80000010008 */
[----:B------:R-:W-:Y:S01]  /*01e0*/  FADD R6, R6, R7 ;  /* 0x0000000706067221 */ /* 0x000fe20000000000 */
[----:B------:R-:W-:-:S03]  /*01f0*/  FMUL R5, R5, 1.1920928955078125e-07 ;  /* 0x3400000005057820 */ /* 0x000fc60000400000 */
[----:B------:R-:W-:-:S04]  /*0200*/  FFMA.FTZ R7, R6, -R9, 0.10546888411045074463 ;  /* 0x3dd8001206077423 */ /* 0x000fc80000010809 */
[----:B------:R-:W-:-:S04]  /*0210*/  FFMA.FTZ R7, R6, R7, -0.13229703903198242188 ;  /* 0xbe0778e006077423 */ /* 0x000fc80000010007 */
[----:B------:R-:W-:-:S04]  /*0220*/  FFMA.FTZ R7, R6, R7, 0.14491446316242218018 ;  /* 0x3e14647506077423 */ /* 0x000fc80000010007 */
[----:B------:R-:W-:-:S04]  /*0230*/  FFMA.FTZ R7, R6, R7, -0.16641564667224884033 ;  /* 0xbe2a68dd06077423 */ /* 0x000fc80000010007 */
[----:B------:R-:W-:-:S04]  /*0240*/  FFMA.FTZ R7, R6, R7, 0.19988867640495300293 ;  /* 0x3e4caf9e06077423 */ /* 0x000fc80000010007 */
[----:B------:R-:W-:-:S04]  /*0250*/  FFMA.FTZ R7, R6, R7, -0.25000196695327758789 ;  /* 0xbe80004206077423 */ /* 0x000fc80000010007 */
[----:B------:R-:W-:-:S04]  /*0260*/  FFMA.FTZ R7, R6, R7, 0.33333510160446166992 ;  /* 0x3eaaaae606077423 */ /* 0x000fc80000010007 */
[----:B------:R-:W-:-:S04]  /*0270*/  FFMA.FTZ R7, R6, R7, -0.5 ;  /* 0xbf00000006077423 */ /* 0x000fc80000010007 */
[----:B------:R-:W-:-:S04]  /*0280*/  FMUL R7, R6, R7 ;  /* 0x0000000706077220 */ /* 0x000fc80000400000 */
[----:B------:R-:W-:-:S04]  /*0290*/  FFMA.FTZ R6, R6, R7, R6 ;  /* 0x0000000706067223 */ /* 0x000fc80000010006 */
[----:B------:R-:W-:Y:S01]  /*02a0*/  FFMA.FTZ R6, R5, 0.69314718246459960938, R6 ;  /* 0x3f31721805067823 */ /* 0x000fe20000010006 */
[----:B------:R-:W-:Y:S06]  /*02b0*/  @!P1 BRA `(.L_x_3) ;  /* 0x0000000000149947 */ /* 0x000fec0003800000 */
[C---:B------:R-:W-:Y:S02]  /*02c0*/  ISETP.GE.AND P1, PT, R4.reuse, -0x407fffff, PT ;  /* 0xbf8000010400780c */ /* 0x040fe40003f26270 */
[----:B------:R-:W-:-:S11]  /*02d0*/  FSETP.NEU.AND P2, PT, R4, RZ, PT ;  /* 0x000000ff0400720b */ /* 0x000fd60003f4d000 */
[----:B------:R-:W-:-:S05]  /*02e0*/  @P1 MOV R5, 0x7f800000 ;  /* 0x7f80000000051802 */ /* 0x000fca0000000f00 */
[----:B------:R-:W-:-:S05]  /*02f0*/  @P1 FFMA.FTZ R6, R4, R5, +INF ;  /* 0x7f80000004061423 */ /* 0x000fca0000010005 */
[----:B------:R-:W-:-:S07]  /*0300*/  FSEL R6, R6, -RZ, P2 ;  /* 0x800000ff06067208 */ /* 0x000fce0001000000 */
.L_x_3:
[----:B------:R-:W-:Y:S05]  /*0310*/  BSYNC B0 ;  /* 0x0000000000007941 */ /* 0x000fea0003800000 */
.L_x_2:
[C---:B------:R-:W-:Y:S01]  /*0320*/  FSETP.GT.AND P1, PT, R3.reuse, 20, PT ;  /* 0x41a000000300780b */ /* 0x040fe20003f24000 */
[----:B------:R-:W-:Y:S01]  /*0330*/  BSSY B0, `(.L_x_4) ;  /* 0x0000017000007945 */ /* 0x000fe20003800000 */
[----:B------:R-:W-:Y:S02]  /*0340*/  SHF.R.S32.HI R7, RZ, 0x1f, R2 ;  /* 0x0000001fff077819 */ /* 0x000fe40000011402 */
[----:B------:R-:W-:-:S05]  /*0350*/  FSEL R9, R3, R6, P1 ;  /* 0x0000000603097208 */ /* 0x000fca0000800000 */
[----:B------:R-:W-:-:S05]  /*0360*/  FADD.FTZ R6, |R9|, -RZ ;  /* 0x800000ff09067221 */ /* 0x000fca0000010200 */
[----:B------:R-:W-:-:S13]  /*0370*/  FSETP.GE.AND P1, PT, R6, 0.60000002384185791016, PT ;  /* 0x3f19999a0600780b */ /* 0x000fda0003f26000 */
[----:B------:R-:W-:Y:S05]  /*0380*/  @!P1 BRA `(.L_x_5) ;  /* 0x0000000000289947 */ /* 0x000fea0003800000 */
[C---:B------:R-:W-:Y:S01]  /*0390*/  FMUL R4, R6.reuse, 2.8853900432586669922 ;  /* 0x4038aa3b06047820 */ /* 0x040fe20000400000 */
[----:B------:R-:W-:Y:S02]  /*03a0*/  MOV R0, 0x3f800000 ;  /* 0x3f80000000007802 */ /* 0x000fe40000000f00 */
[----:B------:R-:W-:-:S03]  /*03b0*/  FSETP.GE.AND P1, PT, R6, 9.010913848876953125, PT ;  /* 0x41102cb40600780b */ /* 0x000fc60003f26000 */
[----:B------:R-:W1:Y:S02]  /*03c0*/  MUFU.EX2 R4, R4 ;  /* 0x0000000400047308 */ /* 0x000e640000000800 */
[----:B-1----:R-:W-:-:S06]  /*03d0*/  FADD R5, R4, 1 ;  /* 0x3f80000004057421 */ /* 0x002fcc0000000000 */
[----:B------:R-:W1:Y:S02]  /*03e0*/  MUFU.RCP R5, R5 ;  /* 0x0000000500057308 */ /* 0x000e640000001000 */
[----:B-1----:R-:W-:-:S05]  /*03f0*/  FFMA.FTZ R0, R5, -2, R0 ;  /* 0xc000000005007823 */ /* 0x002fca0000010000 */
[----:B------:R-:W-:-:S04]  /*0400*/  FSEL R0, R0, 1, !P1 ;  /* 0x3f80000000007808 */ /* 0x000fc80004800000 */
[----:B------:R-:W-:Y:S01]  /*0410*/  LOP3.LUT R0, R0, 0x80000000, R9, 0xf8, !PT ;  /* 0x8000000000007812 */ /* 0x000fe200078ef809 */
[----:B------:R-:W-:Y:S06]  /*0420*/  BRA `(.L_x_6) ;  /* 0x00000000001c7947 */ /* 0x000fec0003800000 */
.L_x_5:
[----:B------:R-:W-:Y:S01]  /*0430*/  HFMA2.MMA R0, -RZ, RZ, 1.125, -9232 ;  /* 0x3c80f082ff007435 */ /* 0x000fe200000001ff */
[----:B------:R-:W-:-:S09]  /*0440*/  FMUL R5, R9, R9 ;  /* 0x0000000909057220 */ /* 0x000fd20000400000 */
[----:B------:R-:W-:-:S04]  /*0450*/  FFMA.FTZ R0, R5, R0, -0.052303962409496307373 ;  /* 0xbd563cae05007423 */ /* 0x000fc80000010000 */
[----:B------:R-:W-:-:S04]  /*0460*/  FFMA.FTZ R0, R5, R0, 0.1331529766321182251 ;  /* 0x3e08594105007423 */ /* 0x000fc80000010000 */
[----:B------:R-:W-:-:S04]  /*0470*/  FFMA.FTZ R0, R5, R0, -0.33332768082618713379 ;  /* 0xbeaaa9ed05007423 */ /* 0x000fc80000010000 */
[----:B------:R-:W-:-:S04]  /*0480*/  FFMA.FTZ R0, R5, R0, RZ ;  /* 0x0000000005007223 */ /* 0x000fc800000100ff */
[----:B------:R-:W-:-:S07]  /*0490*/  FFMA.FTZ R0, R9, R0, R9 ;  /* 0x0000000009007223 */ /* 0x000fce0000010009 */
.L_x_6:
[----:B------:R-:W-:Y:S05]  /*04a0*/  BSYNC B0 ;  /* 0x0000000000007941 */ /* 0x000fea0003800000 */
.L_x_4:
[----:B------:R-:W-:Y:S01]  /*04b0*/  ULDC.64 UR6, c[0x0][0x218] ;  /* 0x0000860000067ab9 */ /* 0x000fe20000000a00 */
[----:B------:R-:W-:Y:S01]  /*04c0*/  FMUL R3, R0, R3 ;  /* 0x0000000300037220 */ /* 0x000fe20000400000 */
[----:B------:R-:W-:-:S04]  /*04d0*/  LEA R4, P1, R2, UR6, 0x2 ;  /* 0x0000000602047c11 */ /* 0x000fc8000f8210ff */
[----:B------:R-:W-:Y:S01]  /*04e0*/  LEA.HI.X R5, R2, UR7, R7, 0x2, P1 ;  /* 0x0000000702057c11 */ /* 0x000fe200088f1407 */
[----:B------:R-:W-:Y:S08]  /*04f0*/  @P0 EXIT ;  /* 0x000000000000094d */ /* 0x000ff00003800000 */
[----:B------:R-:W-:Y:S01]  /*0500*/  STG.E desc[UR4][R4.64], R3 ;  /* 0x0000000304007986 */ /* 0x000fe2000c101904 */
[----:B------:R-:W-:Y:S05]  /*0510*/  EXIT ;  /* 0x000000000000794d */ /* 0x000fea0003800000 */
.L_x_7:
[----:B------:R-:W-:-:S00]  /*0520*/  BRA `(.L_x_7) ;  /* 0xfffffffc00fc7947 */ /* 0x000fc0000383ffff */
[----:B------:R-:W-:-:S00]  /*0530*/  NOP ;  /* 0x0000000000007918 */ /* 0x000fc00000000000 */
        /* <DEDUP_REMOVED lines=12> */
.L_x_8:


//--------------------- .nv.global.init           --------------------------
	.section	.nv.global.init,"aw",@progbits
.nv.global.init:
	.type		_$_str,@object
	.size		_$_str,(.L_0 - _$_str)
_$_str:
        /*0000*/ 	.byte	0x5f, 0x5f, 0x43, 0x55, 0x44, 0x41, 0x5f, 0x46, 0x54, 0x5a, 0x00
.L_0:


//--------------------- .nv.constant0.triton_poi_fused_mul_softplus_tanh_0 --------------------------
	.section	.nv.constant0.triton_poi_fused_mul_softplus_tanh_0,"a",@progbits
	.sectionflags	@""
	.align	4
.nv.constant0.triton_poi_fused_mul_softplus_tanh_0:
	.zero		548
